	.headerflags	@"EF_CUDA_TEXMODE_UNIFIED EF_CUDA_64BIT_ADDRESS EF_CUDA_ACCELERATORS EF_CUDA_SM90 EF_CUDA_VIRTUAL_SM(EF_CUDA_SM90)"
	.elftype	@"ET_EXEC"


//--------------------- .nv.info                  --------------------------
	.section	.nv.info,"",@"SHT_CUDA_INFO"
	.align	4


	//----- nvinfo : EIATTR_REGCOUNT
	.align		4
        /*0000*/ 	.byte	0x04, 0x2f
        /*0002*/ 	.short	(.L_3 - .L_2)
	.align		4
.L_2:
        /*0004*/ 	.word	index@(triton_poi_fused__native_batch_norm_legit_no_training_relu_142)
        /*0008*/ 	.word	0x00000016


	//----- nvinfo : EIATTR_MIN_STACK_SIZE
	.align		4
.L_3:
        /*000c*/ 	.byte	0x04, 0x12
        /*000e*/ 	.short	(.L_5 - .L_4)
	.align		4
.L_4:
        /*0010*/ 	.word	index@(triton_poi_fused__native_batch_norm_legit_no_training_relu_142)
        /*0014*/ 	.word	0x00000000


	//----- nvinfo : EIATTR_FRAME_SIZE
	.align		4
.L_5:
        /*0018*/ 	.byte	0x04, 0x11
        /*001a*/ 	.short	(.L_7 - .L_6)
	.align		4
.L_6:
        /*001c*/ 	.word	index@(triton_poi_fused__native_batch_norm_legit_no_training_relu_142)
        /*0020*/ 	.word	0x00000000


	//----- nvinfo : EIATTR_MIN_STACK_SIZE
	.align		4
.L_7:
        /*0024*/ 	.byte	0x04, 0x12
        /*0026*/ 	.short	(.L_9 - .L_8)
	.align		4
.L_8:
        /*0028*/ 	.word	index@(triton_poi_fused__native_batch_norm_legit_no_training_relu_142)
        /*002c*/ 	.word	0x00000000
.L_9:


//--------------------- .nv.info.triton_poi_fused__native_batch_norm_legit_no_training_relu_142 --------------------------
	.section	.nv.info.triton_poi_fused__native_batch_norm_legit_no_training_relu_142,"",@"SHT_CUDA_INFO"
	.sectionflags	@""
	.align	4


	//----- nvinfo : EIATTR_CUDA_API_VERSION
	.align		4
        /*0000*/ 	.byte	0x04, 0x37
        /*0002*/ 	.short	(.L_11 - .L_10)
.L_10:
        /*0004*/ 	.word	0x0000007c


	//----- nvinfo : EIATTR_KPARAM_INFO
	.align		4
.L_11:
        /*0008*/ 	.byte	0x04, 0x17
        /*000a*/ 	.short	(.L_13 - .L_12)
.L_12:
        /*000c*/ 	.word	0x00000000
        /*0010*/ 	.short	0x0006
        /*0012*/ 	.short	0x0030
        /*0014*/ 	.byte	0x00, 0xf0, 0x11, 0x00


	//----- nvinfo : EIATTR_KPARAM_INFO
	.align		4
.L_13:
        /*0018*/ 	.byte	0x04, 0x17
        /*001a*/ 	.short	(.L_15 - .L_14)
.L_14:
        /*001c*/ 	.word	0x00000000
        /*0020*/ 	.short	0x0005
        /*0022*/ 	.short	0x0028
        /*0024*/ 	.byte	0x00, 0xf4, 0x21, 0x00


	//----- nvinfo : EIATTR_KPARAM_INFO
	.align		4
.L_15:
        /*0028*/ 	.byte	0x04, 0x17
        /*002a*/ 	.short	(.L_17 - .L_16)
.L_16:
        /*002c*/ 	.word	0x00000000
        /*0030*/ 	.short	0x0004
        /*0032*/ 	.short	0x0020
        /*0034*/ 	.byte	0x00, 0xf4, 0x21, 0x00


	//----- nvinfo : EIATTR_KPARAM_INFO
	.align		4
.L_17:
        /*0038*/ 	.byte	0x04, 0x17
        /*003a*/ 	.short	(.L_19 - .L_18)
.L_18:
        /*003c*/ 	.word	0x00000000
        /*0040*/ 	.short	0x0003
        /*0042*/ 	.short	0x0018
        /*0044*/ 	.byte	0x00, 0xf4, 0x21, 0x00


	//----- nvinfo : EIATTR_KPARAM_INFO
	.align		4
.L_19:
        /*0048*/ 	.byte	0x04, 0x17
        /*004a*/ 	.short	(.L_21 - .L_20)
.L_20:
        /*004c*/ 	.word	0x00000000
        /*0050*/ 	.short	0x0002
        /*0052*/ 	.short	0x0010
        /*0054*/ 	.byte	0x00, 0xf4, 0x21, 0x00


	//----- nvinfo : EIATTR_KPARAM_INFO
	.align		4
.L_21:
        /*0058*/ 	.byte	0x04, 0x17
        /*005a*/ 	.short	(.L_23 - .L_22)
.L_22:
        /*005c*/ 	.word	0x00000000
        /*0060*/ 	.short	0x0001
        /*0062*/ 	.short	0x0008
        /*0064*/ 	.byte	0x00, 0xf4, 0x21, 0x00


	//----- nvinfo : EIATTR_KPARAM_INFO
	.align		4
.L_23:
        /*0068*/ 	.byte	0x04, 0x17
        /*006a*/ 	.short	(.L_25 - .L_24)
.L_24:
        /*006c*/ 	.word	0x00000000
        /*0070*/ 	.short	0x0000
        /*0072*/ 	.short	0x0000
        /*0074*/ 	.byte	0x00, 0xf4, 0x21, 0x00


	//----- nvinfo : EIATTR_SPARSE_MMA_MASK
	.align		4
.L_25:
        /*0078*/ 	.byte	0x03, 0x50
        /*007a*/ 	.short	0x0000


	//----- nvinfo : EIATTR_MAXREG_COUNT
	.align		4
        /*007c*/ 	.byte	0x03, 0x1b
        /*007e*/ 	.short	0x00ff


	//----- nvinfo : EIATTR_EXIT_INSTR_OFFSETS
	.align		4
        /*0080*/ 	.byte	0x04, 0x1c
        /*0082*/ 	.short	(.L_27 - .L_26)


	//   ....[0]....
.L_26:
        /*0084*/ 	.word	0x00000490


	//   ....[1]....
        /*0088*/ 	.word	0x000004b0


	//----- nvinfo : EIATTR_REQNTID
	.align		4
.L_27:
        /*008c*/ 	.byte	0x04, 0x10
        /*008e*/ 	.short	(.L_29 - .L_28)
.L_28:
        /*0090*/ 	.word	0x00000080
        /*0094*/ 	.word	0x00000001
        /*0098*/ 	.word	0x00000001


	//----- nvinfo : EIATTR_CBANK_PARAM_SIZE
	.align		4
.L_29:
        /*009c*/ 	.byte	0x03, 0x19
        /*009e*/ 	.short	0x0034


	//----- nvinfo : EIATTR_PARAM_CBANK
	.align		4
        /*00a0*/ 	.byte	0x04, 0x0a
        /*00a2*/ 	.short	(.L_31 - .L_30)
	.align		4
.L_30:
        /*00a4*/ 	.word	index@(.nv.constant0.triton_poi_fused__native_batch_norm_legit_no_training_relu_142)
        /*00a8*/ 	.short	0x0210
        /*00aa*/ 	.short	0x0034


	//----- nvinfo : EIATTR_SW_WAR
	.align		4
.L_31:
        /*00ac*/ 	.byte	0x04, 0x36
        /*00ae*/ 	.short	(.L_33 - .L_32)
.L_32:
        /*00b0*/ 	.word	0x00000008
.L_33:


//--------------------- .nv.callgraph             --------------------------
	.section	.nv.callgraph,"",@"SHT_CUDA_CALLGRAPH"
	.align	4
	.sectionentsize	8
	.align		4
        /*0000*/ 	.word	0x00000000
	.align		4
        /*0004*/ 	.word	0xffffffff
	.align		4
        /*0008*/ 	.word	0x00000000
	.align		4
        /*000c*/ 	.word	0xfffffffe
	.align		4
        /*0010*/ 	.word	0x00000000
	.align		4
        /*0014*/ 	.word	0xfffffffd
	.align		4
        /*0018*/ 	.word	0x00000000
	.align		4
        /*001c*/ 	.word	0xfffffffc


//--------------------- .nv.constant4             --------------------------
	.section	.nv.constant4,"a",@progbits
	.align	8
	.align		8
.nv.constant4:
        /*0000*/ 	.dword	_$_str
	.align		8
        /*0008*/ 	.dword	_$_str_$_2


//--------------------- .text.triton_poi_fused__native_batch_norm_legit_no_training_relu_142 --------------------------
	.section	.text.triton_poi_fused__native_batch_norm_legit_no_training_relu_142,"ax",@progbits
	.align	128
        .global         triton_poi_fused__native_batch_norm_legit_no_training_relu_142
        .type           triton_poi_fused__native_batch_norm_legit_no_training_relu_142,@function
        .size           triton_poi_fused__native_batch_norm_legit_no_training_relu_142,(.L_x_1 - triton_poi_fused__native_batch_norm_legit_no_training_relu_142)
        .other          triton_poi_fused__native_batch_norm_legit_no_training_relu_142,@"STO_CUDA_ENTRY STV_DEFAULT"
triton_poi_fused__native_batch_norm_legit_no_training_relu_142:
.text.triton_poi_fused__native_batch_norm_legit_no_training_relu_142:
[----:B------:R-:W0:Y:S01]  /*0000*/  LDC R1, c[0x0][0x28] ;  /* 0x00000a00ff017b82 */ /* 0x000e220000000800 */
[----:B------:R-:W1:Y:S07]  /*0010*/  S2R R0, SR_TID.X ;  /* 0x0000000000007919 */ /* 0x000e6e0000002100 */
[----:B------:R-:W2:Y:S01]  /*0020*/  LDC.64 R8, c[0x0][0x220] ;  /* 0x00008800ff087b82 */ /* 0x000ea20000000a00 */
[----:B------:R-:W-:Y:S01]  /*0030*/  ULDC.64 UR4, c[0x0][0x208] ;  /* 0x0000820000047ab9 */ /* 0x000fe20000000a00 */
[----:B------:R-:W3:Y:S06]  /*0040*/  S2R R5, SR_CTAID.X ;  /* 0x0000000000057919 */ /* 0x000eec0000002500 */
[----:B------:R-:W4:Y:S08]  /*0050*/  LDC.64 R14, c[0x0][0x218] ;  /* 0x00008600ff0e7b82 */ /* 0x000f300000000a00 */
[----:B------:R-:W5:Y:S08]  /*0060*/  LDC.64 R12, c[0x0][0x210] ;  /* 0x00008400ff0c7b82 */ /* 0x000f700000000a00 */
[----:B------:R-:W4:Y:S01]  /*0070*/  LDC.64 R16, c[0x0][0x228] ;  /* 0x00008a00ff107b82 */ /* 0x000f220000000a00 */
[----:B-1----:R-:W-:-:S07]  /*0080*/  SHF.L.U32 R0, R0, 0x1, RZ ;  /* 0x0000000100007819 */ /* 0x002fce00000006ff */
[----:B------:R-:W1:Y:S01]  /*0090*/  LDC.64 R18, c[0x0][0x230] ;  /* 0x00008c00ff127b82 */ /* 0x000e620000000a00 */
[----:B---3--:R-:W-:Y:S02]  /*00a0*/  SHF.R.S32.HI R3, RZ, 0x17, R5 ;  /* 0x00000017ff037819 */ /* 0x008fe40000011405 */
[----:B------:R-:W-:Y:S02]  /*00b0*/  LOP3.LUT R0, R0, 0xfe, RZ, 0xc0, !PT ;  /* 0x000000fe00007812 */ /* 0x000fe400078ec0ff */
[----:B------:R-:W-:Y:S02]  /*00c0*/  SGXT R3, R3, 0x1 ;  /* 0x000000010303781a */ /* 0x000fe40000000200 */
[----:B------:R-:W-:-:S04]  /*00d0*/  LEA R0, R5, R0, 0x8 ;  /* 0x0000000005007211 */ /* 0x000fc800078e40ff */
[----:B------:R-:W-:Y:S02]  /*00e0*/  LEA.HI R3, R3, R0, RZ, 0x2 ;  /* 0x0000000003037211 */ /* 0x000fe400078f10ff */
[----:B------:R-:W-:Y:S02]  /*00f0*/  ISETP.GE.AND P0, PT, R0, 0x6400, PT ;  /* 0x000064000000780c */ /* 0x000fe40003f06270 */
[----:B------:R-:W-:-:S05]  /*0100*/  SHF.R.S32.HI R3, RZ, 0x2, R3 ;  /* 0x00000002ff037819 */ /* 0x000fca0000011403 */
[----:B------:R-:W-:-:S05]  /*0110*/  IMAD.HI R2, R3, 0x51eb851f, RZ ;  /* 0x51eb851f03027827 */ /* 0x000fca00078e02ff */
[----:B------:R-:W-:-:S04]  /*0120*/  SHF.R.U32.HI R5, RZ, 0x1f, R2 ;  /* 0x0000001fff057819 */ /* 0x000fc80000011602 */
[----:B------:R-:W-:Y:S02]  /*0130*/  LEA.HI.SX32 R2, R2, R5, 0x17 ;  /* 0x0000000502027211 */ /* 0x000fe400078fbaff */
[----:B------:R-:W-:-:S03]  /*0140*/  CS2R R4, SRZ ;  /* 0x0000000000047805 */ /* 0x000fc6000001ff00 */
[----:B------:R-:W-:-:S04]  /*0150*/  IMAD R11, R2, -0x640, R3 ;  /* 0xfffff9c0020b7824 */ /* 0x000fc800078e0203 */
[----:B--2---:R-:W-:-:S05]  /*0160*/  IMAD.WIDE R8, R11, 0x4, R8 ;  /* 0x000000040b087825 */ /* 0x004fca00078e0208 */
[----:B------:R-:W2:Y:S04]  /*0170*/  @!P0 LDG.E.EL R4, desc[UR4][R8.64] ;  /* 0x0000000408048981 */ /* 0x000ea8000c2e1900 */
[----:B------:R3:W2:Y:S01]  /*0180*/  @!P0 LDG.E.EL R5, desc[UR4][R8.64] ;  /* 0x0000000408058981 */ /* 0x0006a2000c2e1900 */
[----:B------:R-:W-:Y:S02]  /*0190*/  CS2R R6, SRZ ;  /* 0x0000000000067805 */ /* 0x000fe4000001ff00 */
[----:B------:R-:W-:Y:S01]  /*01a0*/  CS2R R2, SRZ ;  /* 0x0000000000027805 */ /* 0x000fe2000001ff00 */
[----:B----4-:R-:W-:-:S04]  /*01b0*/  IMAD.WIDE R14, R11, 0x4, R14 ;  /* 0x000000040b0e7825 */ /* 0x010fc800078e020e */
[----:B-----5:R-:W-:Y:S01]  /*01c0*/  IMAD.WIDE R12, R0, 0x4, R12 ;  /* 0x00000004000c7825 */ /* 0x020fe200078e020c */
[----:B------:R-:W4:Y:S01]  /*01d0*/  @!P0 LDG.E.EL R7, desc[UR4][R14.64] ;  /* 0x000000040e078981 */ /* 0x000f22000c2e1900 */
[----:B---3--:R-:W-:Y:S02]  /*01e0*/  CS2R R8, SRZ ;  /* 0x0000000000087805 */ /* 0x008fe4000001ff00 */
[C---:B0-----:R-:W-:Y:S01]  /*01f0*/  IMAD.WIDE R16, R11.reuse, 0x4, R16 ;  /* 0x000000040b107825 */ /* 0x041fe200078e0210 */
[----:B------:R0:W3:Y:S03]  /*0200*/  @!P0 LDG.E.EL R6, desc[UR4][R14.64] ;  /* 0x000000040e068981 */ /* 0x0000e6000c2e1900 */
[----:B-1----:R-:W-:Y:S01]  /*0210*/  IMAD.WIDE R18, R11, 0x4, R18 ;  /* 0x000000040b127825 */ /* 0x002fe200078e0212 */
[----:B------:R1:W4:Y:S01]  /*0220*/  @!P0 LDG.E.64 R2, desc[UR4][R12.64] ;  /* 0x000000040c028981 */ /* 0x000322000c1e1b00 */
[----:B------:R-:W-:-:S03]  /*0230*/  CS2R R10, SRZ ;  /* 0x00000000000a7805 */ /* 0x000fc6000001ff00 */
[----:B------:R-:W5:Y:S04]  /*0240*/  @!P0 LDG.E.EL R9, desc[UR4][R18.64] ;  /* 0x0000000412098981 */ /* 0x000f68000c2e1900 */
[----:B------:R-:W5:Y:S04]  /*0250*/  @!P0 LDG.E.EL R10, desc[UR4][R16.64] ;  /* 0x00000004100a8981 */ /* 0x000f68000c2e1900 */
[----:B------:R-:W3:Y:S04]  /*0260*/  @!P0 LDG.E.EL R11, desc[UR4][R16.64] ;  /* 0x00000004100b8981 */ /* 0x000ee8000c2e1900 */
[----:B------:R-:W3:Y:S01]  /*0270*/  @!P0 LDG.E.EL R8, desc[UR4][R18.64] ;  /* 0x0000000412088981 */ /* 0x000ee2000c2e1900 */
[----:B0-----:R-:W-:Y:S01]  /*0280*/  HFMA2.MMA R14, -RZ, RZ, 1.625, 0 ;  /* 0x3e800000ff0e7435 */ /* 0x001fe200000001ff */
[----:B--2---:R-:W-:Y:S01]  /*0290*/  FADD R4, R4, 9.9999997473787516356e-06 ;  /* 0x3727c5ac04047421 */ /* 0x004fe20000000000 */
[----:B------:R-:W-:-:S03]  /*02a0*/  FADD R5, R5, 9.9999997473787516356e-06 ;  /* 0x3727c5ac05057421 */ /* 0x000fc60000000000 */
[----:B-1----:R-:W0:Y:S08]  /*02b0*/  MUFU.SQRT R12, R4 ;  /* 0x00000004000c7308 */ /* 0x002e300000002000 */
[----:B------:R1:W2:Y:S01]  /*02c0*/  MUFU.SQRT R13, R5 ;  /* 0x00000005000d7308 */ /* 0x0002a20000002000 */
[C---:B0-----:R-:W-:Y:S02]  /*02d0*/  FSETP.GT.AND P1, PT, R12.reuse, 8.50705917302346158658e+37, PT ;  /* 0x7e8000000c00780b */ /* 0x041fe40003f24000 */
[----:B------:R-:W-:Y:S01]  /*02e0*/  FSETP.GEU.AND P3, PT, R12, 1.175494350822287508e-38, PT ;  /* 0x008000000c00780b */ /* 0x000fe20003f6e000 */
[----:B-1----:R-:W0:Y:S01]  /*02f0*/  LDC.64 R4, c[0x0][0x238] ;  /* 0x00008e00ff047b82 */ /* 0x002e220000000a00 */
[----:B--2---:R-:W-:-:S02]  /*0300*/  FSETP.GT.AND P2, PT, R13, 8.50705917302346158658e+37, PT ;  /* 0x7e8000000d00780b */ /* 0x004fc40003f44000 */
[----:B------:R-:W-:-:S07]  /*0310*/  FSETP.GEU.AND P4, PT, R13, 1.175494350822287508e-38, PT ;  /* 0x008000000d00780b */ /* 0x000fce0003f8e000 */
[----:B------:R-:W-:-:S04]  /*0320*/  @P1 FMUL R12, R12, 0.25 ;  /* 0x3e8000000c0c1820 */ /* 0x000fc80000400000 */
[----:B------:R-:W-:Y:S01]  /*0330*/  @!P3 FMUL R12, R12, 16777216 ;  /* 0x4b8000000c0cb820 */ /* 0x000fe20000400000 */
[----:B------:R-:W-:-:S04]  /*0340*/  @P2 FMUL R13, R13, 0.25 ;  /* 0x3e8000000d0d2820 */ /* 0x000fc80000400000 */
[----:B------:R-:W-:Y:S01]  /*0350*/  @!P4 FMUL R13, R13, 16777216 ;  /* 0x4b8000000d0dc820 */ /* 0x000fe20000400000 */
[----:B------:R-:W1:Y:S01]  /*0360*/  MUFU.RCP R12, R12 ;  /* 0x0000000c000c7308 */ /* 0x000e620000001000 */
[----:B------:R-:W-:-:S07]  /*0370*/  FSEL R15, R14, 1, P1 ;  /* 0x3f8000000e0f7808 */ /* 0x000fce0000800000 */
[----:B------:R-:W2:Y:S01]  /*0380*/  MUFU.RCP R13, R13 ;  /* 0x0000000d000d7308 */ /* 0x000ea20000001000 */
[----:B------:R-:W-:Y:S01]  /*0390*/  FSEL R14, R14, 1, P2 ;  /* 0x3f8000000e0e7808 */ /* 0x000fe20001000000 */
[----:B------:R-:W-:-:S04]  /*03a0*/  @!P3 FMUL R15, R15, 16777216 ;  /* 0x4b8000000f0fb820 */ /* 0x000fc80000400000 */
[----:B------:R-:W-:Y:S01]  /*03b0*/  @!P4 FMUL R14, R14, 16777216 ;  /* 0x4b8000000e0ec820 */ /* 0x000fe20000400000 */
[----:B----4-:R-:W-:Y:S01]  /*03c0*/  FADD R2, -R7, R2 ;  /* 0x0000000207027221 */ /* 0x010fe20000000100 */
[----:B---3--:R-:W-:Y:S01]  /*03d0*/  FADD R3, -R6, R3 ;  /* 0x0000000306037221 */ /* 0x008fe20000000100 */
[----:B-1----:R-:W-:Y:S01]  /*03e0*/  FMUL R15, R12, R15 ;  /* 0x0000000f0c0f7220 */ /* 0x002fe20000400000 */
[----:B--2---:R-:W-:-:S03]  /*03f0*/  FMUL R14, R13, R14 ;  /* 0x0000000e0d0e7220 */ /* 0x004fc60000400000 */
[----:B------:R-:W-:Y:S01]  /*0400*/  FMUL R2, R2, R15 ;  /* 0x0000000f02027220 */ /* 0x000fe20000400000 */
[----:B------:R-:W-:-:S03]  /*0410*/  FMUL R3, R3, R14 ;  /* 0x0000000e03037220 */ /* 0x000fc60000400000 */
[----:B-----5:R-:W-:Y:S01]  /*0420*/  FFMA R2, R2, R10, R9 ;  /* 0x0000000a02027223 */ /* 0x020fe20000000009 */
[----:B------:R-:W-:-:S04]  /*0430*/  FFMA R3, R3, R11, R8 ;  /* 0x0000000b03037223 */ /* 0x000fc80000000008 */
[----:B------:R-:W-:Y:S02]  /*0440*/  FSETP.GEU.AND P1, PT, R2, RZ, PT ;  /* 0x000000ff0200720b */ /* 0x000fe40003f2e000 */
[C---:B------:R-:W-:Y:S01]  /*0450*/  FSETP.GEU.AND P2, PT, R3.reuse, RZ, PT ;  /* 0x000000ff0300720b */ /* 0x040fe20003f4e000 */
[----:B0-----:R-:W-:Y:S01]  /*0460*/  IMAD.WIDE R4, R0, 0x4, R4 ;  /* 0x0000000400047825 */ /* 0x001fe200078e0204 */
[----:B------:R-:W-:Y:S02]  /*0470*/  FSEL R2, R2, RZ, P1 ;  /* 0x000000ff02027208 */ /* 0x000fe40000800000 */
[----:B------:R-:W-:Y:S01]  /*0480*/  FSEL R3, R3, RZ, P2 ;  /* 0x000000ff03037208 */ /* 0x000fe20001000000 */
[----:B------:R-:W-:Y:S08]  /*0490*/  @P0 EXIT ;  /* 0x000000000000094d */ /* 0x000ff00003800000 */
[----:B------:R-:W-:Y:S01]  /*04a0*/  STG.E.64 desc[UR4][R4.64], R2 ;  /* 0x0000000204007986 */ /* 0x000fe2000c101b04 */
[----:B------:R-:W-:Y:S05]  /*04b0*/  EXIT ;  /* 0x000000000000794d */ /* 0x000fea0003800000 */
.L_x_0:
[----:B------:R-:W-:-:S00]  /*04c0*/  BRA `(.L_x_0) ;  /* 0xfffffffc00fc7947 */ /* 0x000fc0000383ffff */
[----:B------:R-:W-:-:S00]  /*04d0*/  NOP ;  /* 0x0000000000007918 */ /* 0x000fc00000000000 */
        /* <DEDUP_REMOVED lines=10> */
.L_x_1:


//--------------------- .nv.global.init           --------------------------
	.section	.nv.global.init,"aw",@progbits
.nv.global.init:
	.type		_$_str,@object
	.size		_$_str,(_$_str_$_2 - _$_str)
_$_str:
        /*0000*/ 	.byte	0x5f, 0x5f, 0x43, 0x55, 0x44, 0x41, 0x5f, 0x46, 0x54, 0x5a, 0x00
	.type		_$_str_$_2,@object
	.size		_$_str_$_2,(.L_1 - _$_str_$_2)
_$_str_$_2:
        /*000b*/ 	.byte	0x5f, 0x5f, 0x43, 0x55, 0x44, 0x41, 0x5f, 0x50, 0x52, 0x45, 0x43, 0x5f, 0x53, 0x51, 0x52, 0x54
        /*001b*/ 	.byte	0x00
.L_1:


//--------------------- .nv.constant0.triton_poi_fused__native_batch_norm_legit_no_training_relu_142 --------------------------
	.section	.nv.constant0.triton_poi_fused__native_batch_norm_legit_no_training_relu_142,"a",@progbits
	.sectionflags	@""
	.align	4
.nv.constant0.triton_poi_fused__native_batch_norm_legit_no_training_relu_142:
	.zero		580
